//
// Generated by NVIDIA NVVM Compiler
//
// Compiler Build ID: CL-36424714
// Cuda compilation tools, release 13.0, V13.0.88
// Based on NVVM 20.0.0
//

.version 9.0
.target sm_100
.address_size 64

	// .globl	_Z14kernel_A_mul_BiiiiddPdS_S_S_S_

.visible .entry _Z14kernel_A_mul_BiiiiddPdS_S_S_S_(
	.param .u32 _Z14kernel_A_mul_BiiiiddPdS_S_S_S__param_0,
	.param .u32 _Z14kernel_A_mul_BiiiiddPdS_S_S_S__param_1,
	.param .u32 _Z14kernel_A_mul_BiiiiddPdS_S_S_S__param_2,
	.param .u32 _Z14kernel_A_mul_BiiiiddPdS_S_S_S__param_3,
	.param .f64 _Z14kernel_A_mul_BiiiiddPdS_S_S_S__param_4,
	.param .f64 _Z14kernel_A_mul_BiiiiddPdS_S_S_S__param_5,
	.param .u64 .ptr .align 1 _Z14kernel_A_mul_BiiiiddPdS_S_S_S__param_6,
	.param .u64 .ptr .align 1 _Z14kernel_A_mul_BiiiiddPdS_S_S_S__param_7,
	.param .u64 .ptr .align 1 _Z14kernel_A_mul_BiiiiddPdS_S_S_S__param_8,
	.param .u64 .ptr .align 1 _Z14kernel_A_mul_BiiiiddPdS_S_S_S__param_9,
	.param .u64 .ptr .align 1 _Z14kernel_A_mul_BiiiiddPdS_S_S_S__param_10
)
{
	.reg .pred 	%p<13>;
	.reg .b32 	%r<46>;
	.reg .b64 	%rd<40>;
	.reg .b64 	%fd<84>;

	ld.param.u32 	%r22, [_Z14kernel_A_mul_BiiiiddPdS_S_S_S__param_0];
	ld.param.u32 	%r23, [_Z14kernel_A_mul_BiiiiddPdS_S_S_S__param_1];
	ld.param.u32 	%r21, [_Z14kernel_A_mul_BiiiiddPdS_S_S_S__param_2];
	ld.param.f64 	%fd13, [_Z14kernel_A_mul_BiiiiddPdS_S_S_S__param_4];
	ld.param.u64 	%rd4, [_Z14kernel_A_mul_BiiiiddPdS_S_S_S__param_7];
	ld.param.u64 	%rd5, [_Z14kernel_A_mul_BiiiiddPdS_S_S_S__param_8];
	cvta.to.global.u64 	%rd1, %rd5;
	cvta.to.global.u64 	%rd2, %rd4;
	mov.u32 	%r24, %ntid.x;
	mov.u32 	%r25, %ctaid.x;
	mov.u32 	%r26, %tid.x;
	mad.lo.s32 	%r1, %r24, %r25, %r26;
	mov.u32 	%r27, %ntid.y;
	mov.u32 	%r28, %ctaid.y;
	mov.u32 	%r29, %tid.y;
	mad.lo.s32 	%r30, %r27, %r28, %r29;
	setp.ge.s32 	%p1, %r1, %r22;
	setp.ge.s32 	%p2, %r30, %r23;
	or.pred  	%p3, %p1, %p2;
	@%p3 bra 	$L__BB0_14;
	setp.lt.s32 	%p4, %r21, 1;
	mov.f64 	%fd83, 0d0000000000000000;
	@%p4 bra 	$L__BB0_13;
	mul.lo.s32 	%r3, %r21, %r1;
	and.b32  	%r4, %r21, 7;
	setp.lt.u32 	%p5, %r21, 8;
	mov.b32 	%r44, 0;
	mov.f64 	%fd83, 0d0000000000000000;
	@%p5 bra 	$L__BB0_5;
	and.b32  	%r44, %r21, 2147483640;
	neg.s32 	%r42, %r44;
	shl.b32 	%r7, %r23, 3;
	mov.f64 	%fd83, 0d0000000000000000;
	mul.wide.s32 	%rd10, %r23, 8;
	mov.u32 	%r40, %r3;
	mov.u32 	%r41, %r30;
$L__BB0_4:
	.pragma "nounroll";
	mul.wide.s32 	%rd6, %r40, 8;
	add.s64 	%rd7, %rd2, %rd6;
	ld.global.f64 	%fd18, [%rd7];
	mul.f64 	%fd19, %fd13, %fd18;
	mul.wide.s32 	%rd8, %r41, 8;
	add.s64 	%rd9, %rd1, %rd8;
	ld.global.f64 	%fd20, [%rd9];
	fma.rn.f64 	%fd21, %fd19, %fd20, %fd83;
	ld.global.f64 	%fd22, [%rd7+8];
	mul.f64 	%fd23, %fd13, %fd22;
	add.s64 	%rd11, %rd9, %rd10;
	ld.global.f64 	%fd24, [%rd11];
	fma.rn.f64 	%fd25, %fd23, %fd24, %fd21;
	ld.global.f64 	%fd26, [%rd7+16];
	mul.f64 	%fd27, %fd13, %fd26;
	add.s64 	%rd12, %rd11, %rd10;
	ld.global.f64 	%fd28, [%rd12];
	fma.rn.f64 	%fd29, %fd27, %fd28, %fd25;
	ld.global.f64 	%fd30, [%rd7+24];
	mul.f64 	%fd31, %fd13, %fd30;
	add.s64 	%rd13, %rd12, %rd10;
	ld.global.f64 	%fd32, [%rd13];
	fma.rn.f64 	%fd33, %fd31, %fd32, %fd29;
	ld.global.f64 	%fd34, [%rd7+32];
	mul.f64 	%fd35, %fd13, %fd34;
	add.s64 	%rd14, %rd13, %rd10;
	ld.global.f64 	%fd36, [%rd14];
	fma.rn.f64 	%fd37, %fd35, %fd36, %fd33;
	ld.global.f64 	%fd38, [%rd7+40];
	mul.f64 	%fd39, %fd13, %fd38;
	add.s64 	%rd15, %rd14, %rd10;
	ld.global.f64 	%fd40, [%rd15];
	fma.rn.f64 	%fd41, %fd39, %fd40, %fd37;
	ld.global.f64 	%fd42, [%rd7+48];
	mul.f64 	%fd43, %fd13, %fd42;
	add.s64 	%rd16, %rd15, %rd10;
	ld.global.f64 	%fd44, [%rd16];
	fma.rn.f64 	%fd45, %fd43, %fd44, %fd41;
	ld.global.f64 	%fd46, [%rd7+56];
	mul.f64 	%fd47, %fd13, %fd46;
	add.s64 	%rd17, %rd16, %rd10;
	ld.global.f64 	%fd48, [%rd17];
	fma.rn.f64 	%fd83, %fd47, %fd48, %fd45;
	add.s32 	%r42, %r42, 8;
	add.s32 	%r41, %r41, %r7;
	add.s32 	%r40, %r40, 8;
	setp.ne.s32 	%p6, %r42, 0;
	@%p6 bra 	$L__BB0_4;
$L__BB0_5:
	setp.eq.s32 	%p7, %r4, 0;
	@%p7 bra 	$L__BB0_13;
	and.b32  	%r15, %r21, 3;
	setp.lt.u32 	%p8, %r4, 4;
	@%p8 bra 	$L__BB0_8;
	add.s32 	%r32, %r44, %r3;
	mul.wide.s32 	%rd18, %r32, 8;
	add.s64 	%rd19, %rd2, %rd18;
	ld.global.f64 	%fd50, [%rd19];
	mul.f64 	%fd51, %fd13, %fd50;
	mad.lo.s32 	%r33, %r44, %r23, %r30;
	mul.wide.s32 	%rd20, %r33, 8;
	add.s64 	%rd21, %rd1, %rd20;
	ld.global.f64 	%fd52, [%rd21];
	fma.rn.f64 	%fd53, %fd51, %fd52, %fd83;
	ld.global.f64 	%fd54, [%rd19+8];
	mul.f64 	%fd55, %fd13, %fd54;
	mul.wide.s32 	%rd22, %r23, 8;
	add.s64 	%rd23, %rd21, %rd22;
	ld.global.f64 	%fd56, [%rd23];
	fma.rn.f64 	%fd57, %fd55, %fd56, %fd53;
	ld.global.f64 	%fd58, [%rd19+16];
	mul.f64 	%fd59, %fd13, %fd58;
	add.s64 	%rd24, %rd23, %rd22;
	ld.global.f64 	%fd60, [%rd24];
	fma.rn.f64 	%fd61, %fd59, %fd60, %fd57;
	ld.global.f64 	%fd62, [%rd19+24];
	mul.f64 	%fd63, %fd13, %fd62;
	add.s64 	%rd25, %rd24, %rd22;
	ld.global.f64 	%fd64, [%rd25];
	fma.rn.f64 	%fd83, %fd63, %fd64, %fd61;
	add.s32 	%r44, %r44, 4;
$L__BB0_8:
	setp.eq.s32 	%p9, %r15, 0;
	@%p9 bra 	$L__BB0_13;
	setp.eq.s32 	%p10, %r15, 1;
	@%p10 bra 	$L__BB0_11;
	add.s32 	%r34, %r44, %r3;
	mul.wide.s32 	%rd26, %r34, 8;
	add.s64 	%rd27, %rd2, %rd26;
	ld.global.f64 	%fd66, [%rd27];
	mul.f64 	%fd67, %fd13, %fd66;
	mad.lo.s32 	%r35, %r44, %r23, %r30;
	mul.wide.s32 	%rd28, %r35, 8;
	add.s64 	%rd29, %rd1, %rd28;
	ld.global.f64 	%fd68, [%rd29];
	fma.rn.f64 	%fd69, %fd67, %fd68, %fd83;
	ld.global.f64 	%fd70, [%rd27+8];
	mul.f64 	%fd71, %fd13, %fd70;
	mul.wide.s32 	%rd30, %r23, 8;
	add.s64 	%rd31, %rd29, %rd30;
	ld.global.f64 	%fd72, [%rd31];
	fma.rn.f64 	%fd83, %fd71, %fd72, %fd69;
	add.s32 	%r44, %r44, 2;
$L__BB0_11:
	and.b32  	%r36, %r21, 1;
	setp.eq.b32 	%p11, %r36, 1;
	not.pred 	%p12, %p11;
	@%p12 bra 	$L__BB0_13;
	add.s32 	%r37, %r44, %r3;
	mul.wide.s32 	%rd32, %r37, 8;
	add.s64 	%rd33, %rd2, %rd32;
	ld.global.f64 	%fd73, [%rd33];
	mul.f64 	%fd74, %fd13, %fd73;
	mad.lo.s32 	%r38, %r44, %r23, %r30;
	mul.wide.s32 	%rd34, %r38, 8;
	add.s64 	%rd35, %rd1, %rd34;
	ld.global.f64 	%fd75, [%rd35];
	fma.rn.f64 	%fd83, %fd74, %fd75, %fd83;
$L__BB0_13:
	ld.param.u64 	%rd39, [_Z14kernel_A_mul_BiiiiddPdS_S_S_S__param_6];
	mad.lo.s32 	%r39, %r23, %r1, %r30;
	cvta.to.global.u64 	%rd36, %rd39;
	mul.wide.s32 	%rd37, %r39, 8;
	add.s64 	%rd38, %rd36, %rd37;
	st.global.f64 	[%rd38], %fd83;
$L__BB0_14:
	ret;

}
	// .globl	_Z23kernel_D_plus_tmp_mul_CiiiiddPdS_S_S_S_
.visible .entry _Z23kernel_D_plus_tmp_mul_CiiiiddPdS_S_S_S_(
	.param .u32 _Z23kernel_D_plus_tmp_mul_CiiiiddPdS_S_S_S__param_0,
	.param .u32 _Z23kernel_D_plus_tmp_mul_CiiiiddPdS_S_S_S__param_1,
	.param .u32 _Z23kernel_D_plus_tmp_mul_CiiiiddPdS_S_S_S__param_2,
	.param .u32 _Z23kernel_D_plus_tmp_mul_CiiiiddPdS_S_S_S__param_3,
	.param .f64 _Z23kernel_D_plus_tmp_mul_CiiiiddPdS_S_S_S__param_4,
	.param .f64 _Z23kernel_D_plus_tmp_mul_CiiiiddPdS_S_S_S__param_5,
	.param .u64 .ptr .align 1 _Z23kernel_D_plus_tmp_mul_CiiiiddPdS_S_S_S__param_6,
	.param .u64 .ptr .align 1 _Z23kernel_D_plus_tmp_mul_CiiiiddPdS_S_S_S__param_7,
	.param .u64 .ptr .align 1 _Z23kernel_D_plus_tmp_mul_CiiiiddPdS_S_S_S__param_8,
	.param .u64 .ptr .align 1 _Z23kernel_D_plus_tmp_mul_CiiiiddPdS_S_S_S__param_9,
	.param .u64 .ptr .align 1 _Z23kernel_D_plus_tmp_mul_CiiiiddPdS_S_S_S__param_10
)
{
	.reg .pred 	%p<13>;
	.reg .b32 	%r<47>;
	.reg .b64 	%rd<41>;
	.reg .b64 	%fd<68>;

	ld.param.u32 	%r22, [_Z23kernel_D_plus_tmp_mul_CiiiiddPdS_S_S_S__param_0];
	ld.param.u32 	%r20, [_Z23kernel_D_plus_tmp_mul_CiiiiddPdS_S_S_S__param_1];
	ld.param.u32 	%r23, [_Z23kernel_D_plus_tmp_mul_CiiiiddPdS_S_S_S__param_3];
	ld.param.f64 	%fd14, [_Z23kernel_D_plus_tmp_mul_CiiiiddPdS_S_S_S__param_5];
	ld.param.u64 	%rd4, [_Z23kernel_D_plus_tmp_mul_CiiiiddPdS_S_S_S__param_6];
	ld.param.u64 	%rd5, [_Z23kernel_D_plus_tmp_mul_CiiiiddPdS_S_S_S__param_9];
	ld.param.u64 	%rd6, [_Z23kernel_D_plus_tmp_mul_CiiiiddPdS_S_S_S__param_10];
	cvta.to.global.u64 	%rd1, %rd5;
	cvta.to.global.u64 	%rd2, %rd4;
	cvta.to.global.u64 	%rd3, %rd6;
	mov.u32 	%r24, %ntid.x;
	mov.u32 	%r25, %ctaid.x;
	mov.u32 	%r26, %tid.x;
	mad.lo.s32 	%r1, %r24, %r25, %r26;
	mov.u32 	%r27, %ntid.y;
	mov.u32 	%r28, %ctaid.y;
	mov.u32 	%r29, %tid.y;
	mad.lo.s32 	%r30, %r27, %r28, %r29;
	setp.ge.s32 	%p1, %r1, %r22;
	setp.ge.s32 	%p2, %r30, %r23;
	or.pred  	%p3, %p1, %p2;
	@%p3 bra 	$L__BB1_14;
	mul.lo.s32 	%r3, %r20, %r1;
	add.s32 	%r31, %r3, %r30;
	mul.wide.s32 	%rd7, %r31, 8;
	add.s64 	%rd8, %rd3, %rd7;
	ld.global.f64 	%fd15, [%rd8];
	mul.f64 	%fd67, %fd14, %fd15;
	setp.lt.s32 	%p4, %r20, 1;
	@%p4 bra 	$L__BB1_13;
	and.b32  	%r4, %r20, 7;
	setp.lt.u32 	%p5, %r20, 8;
	mov.b32 	%r45, 0;
	@%p5 bra 	$L__BB1_5;
	and.b32  	%r45, %r20, 2147483640;
	neg.s32 	%r43, %r45;
	shl.b32 	%r7, %r23, 3;
	mul.wide.s32 	%rd13, %r23, 8;
	mov.u32 	%r41, %r3;
	mov.u32 	%r42, %r30;
$L__BB1_4:
	.pragma "nounroll";
	mul.wide.s32 	%rd9, %r41, 8;
	add.s64 	%rd10, %rd2, %rd9;
	ld.global.f64 	%fd17, [%rd10];
	mul.wide.s32 	%rd11, %r42, 8;
	add.s64 	%rd12, %rd1, %rd11;
	ld.global.f64 	%fd18, [%rd12];
	fma.rn.f64 	%fd19, %fd17, %fd18, %fd67;
	ld.global.f64 	%fd20, [%rd10+8];
	add.s64 	%rd14, %rd12, %rd13;
	ld.global.f64 	%fd21, [%rd14];
	fma.rn.f64 	%fd22, %fd20, %fd21, %fd19;
	ld.global.f64 	%fd23, [%rd10+16];
	add.s64 	%rd15, %rd14, %rd13;
	ld.global.f64 	%fd24, [%rd15];
	fma.rn.f64 	%fd25, %fd23, %fd24, %fd22;
	ld.global.f64 	%fd26, [%rd10+24];
	add.s64 	%rd16, %rd15, %rd13;
	ld.global.f64 	%fd27, [%rd16];
	fma.rn.f64 	%fd28, %fd26, %fd27, %fd25;
	ld.global.f64 	%fd29, [%rd10+32];
	add.s64 	%rd17, %rd16, %rd13;
	ld.global.f64 	%fd30, [%rd17];
	fma.rn.f64 	%fd31, %fd29, %fd30, %fd28;
	ld.global.f64 	%fd32, [%rd10+40];
	add.s64 	%rd18, %rd17, %rd13;
	ld.global.f64 	%fd33, [%rd18];
	fma.rn.f64 	%fd34, %fd32, %fd33, %fd31;
	ld.global.f64 	%fd35, [%rd10+48];
	add.s64 	%rd19, %rd18, %rd13;
	ld.global.f64 	%fd36, [%rd19];
	fma.rn.f64 	%fd37, %fd35, %fd36, %fd34;
	ld.global.f64 	%fd38, [%rd10+56];
	add.s64 	%rd20, %rd19, %rd13;
	ld.global.f64 	%fd39, [%rd20];
	fma.rn.f64 	%fd67, %fd38, %fd39, %fd37;
	add.s32 	%r43, %r43, 8;
	add.s32 	%r42, %r42, %r7;
	add.s32 	%r41, %r41, 8;
	setp.ne.s32 	%p6, %r43, 0;
	@%p6 bra 	$L__BB1_4;
$L__BB1_5:
	setp.eq.s32 	%p7, %r4, 0;
	@%p7 bra 	$L__BB1_13;
	and.b32  	%r15, %r20, 3;
	setp.lt.u32 	%p8, %r4, 4;
	@%p8 bra 	$L__BB1_8;
	add.s32 	%r33, %r45, %r3;
	mul.wide.s32 	%rd21, %r33, 8;
	add.s64 	%rd22, %rd2, %rd21;
	ld.global.f64 	%fd41, [%rd22];
	mad.lo.s32 	%r34, %r45, %r23, %r30;
	mul.wide.s32 	%rd23, %r34, 8;
	add.s64 	%rd24, %rd1, %rd23;
	ld.global.f64 	%fd42, [%rd24];
	fma.rn.f64 	%fd43, %fd41, %fd42, %fd67;
	ld.global.f64 	%fd44, [%rd22+8];
	mul.wide.s32 	%rd25, %r23, 8;
	add.s64 	%rd26, %rd24, %rd25;
	ld.global.f64 	%fd45, [%rd26];
	fma.rn.f64 	%fd46, %fd44, %fd45, %fd43;
	ld.global.f64 	%fd47, [%rd22+16];
	add.s64 	%rd27, %rd26, %rd25;
	ld.global.f64 	%fd48, [%rd27];
	fma.rn.f64 	%fd49, %fd47, %fd48, %fd46;
	ld.global.f64 	%fd50, [%rd22+24];
	add.s64 	%rd28, %rd27, %rd25;
	ld.global.f64 	%fd51, [%rd28];
	fma.rn.f64 	%fd67, %fd50, %fd51, %fd49;
	add.s32 	%r45, %r45, 4;
$L__BB1_8:
	setp.eq.s32 	%p9, %r15, 0;
	@%p9 bra 	$L__BB1_13;
	setp.eq.s32 	%p10, %r15, 1;
	@%p10 bra 	$L__BB1_11;
	add.s32 	%r35, %r45, %r3;
	mul.wide.s32 	%rd29, %r35, 8;
	add.s64 	%rd30, %rd2, %rd29;
	ld.global.f64 	%fd53, [%rd30];
	mad.lo.s32 	%r36, %r45, %r23, %r30;
	mul.wide.s32 	%rd31, %r36, 8;
	add.s64 	%rd32, %rd1, %rd31;
	ld.global.f64 	%fd54, [%rd32];
	fma.rn.f64 	%fd55, %fd53, %fd54, %fd67;
	ld.global.f64 	%fd56, [%rd30+8];
	mul.wide.s32 	%rd33, %r23, 8;
	add.s64 	%rd34, %rd32, %rd33;
	ld.global.f64 	%fd57, [%rd34];
	fma.rn.f64 	%fd67, %fd56, %fd57, %fd55;
	add.s32 	%r45, %r45, 2;
$L__BB1_11:
	and.b32  	%r37, %r20, 1;
	setp.eq.b32 	%p11, %r37, 1;
	not.pred 	%p12, %p11;
	@%p12 bra 	$L__BB1_13;
	add.s32 	%r38, %r45, %r3;
	mul.wide.s32 	%rd35, %r38, 8;
	add.s64 	%rd36, %rd2, %rd35;
	ld.global.f64 	%fd58, [%rd36];
	mad.lo.s32 	%r39, %r45, %r23, %r30;
	mul.wide.s32 	%rd37, %r39, 8;
	add.s64 	%rd38, %rd1, %rd37;
	ld.global.f64 	%fd59, [%rd38];
	fma.rn.f64 	%fd67, %fd58, %fd59, %fd67;
$L__BB1_13:
	mad.lo.s32 	%r40, %r23, %r1, %r30;
	mul.wide.s32 	%rd39, %r40, 8;
	add.s64 	%rd40, %rd3, %rd39;
	st.global.f64 	[%rd40], %fd67;
$L__BB1_14:
	ret;

}


// ===== COMPILED SASS (sm_100) =====

	.target	sm_100

	.elftype	@"ET_EXEC"


//--------------------- .note.nv.tkinfo           --------------------------
	.section	.note.nv.tkinfo,"",@"SHT_NOTE"
	.sectionflags	@"SHF_NOTE_NV_TKINFO"
	.tkinfo
        /*0018*/ 	.word	0x00000002
        /*0030*/ 	.string	""
        /*0030*/ 	.string	"ptxas"
        /*0030*/ 	.string	"Cuda compilation tools, release 13.0, V13.0.88"
        /*0030*/ 	.string	"Build cuda_13.0.r13.0/compiler.36424714_0"
        /*0030*/ 	.string	"-arch sm_100 -m 64 "



//--------------------- .note.nv.cuinfo           --------------------------
	.section	.note.nv.cuinfo,"",@"SHT_NOTE"
	.sectionflags	@"SHF_NOTE_NV_CUINFO"
        /*0018*/ 	.short	0x0002
        /*001a*/ 	.short	0x0064
        /*001c*/ 	.short	0x0082
	.zero		2


//--------------------- .nv.info                  --------------------------
	.section	.nv.info,"",@"SHT_CUDA_INFO"
	.align	4


	//----- nvinfo : EIATTR_REGCOUNT
	.align		4
        /*0000*/ 	.byte	0x04, 0x2f
        /*0002*/ 	.short	(.L_1 - .L_0)
	.align		4
.L_0:
        /*0004*/ 	.word	index@(_Z14kernel_A_mul_BiiiiddPdS_S_S_S_)
        /*0008*/ 	.word	0x00000020


	//----- nvinfo : EIATTR_FRAME_SIZE
	.align		4
.L_1:
        /*000c*/ 	.byte	0x04, 0x11
        /*000e*/ 	.short	(.L_3 - .L_2)
	.align		4
.L_2:
        /*0010*/ 	.word	index@(_Z14kernel_A_mul_BiiiiddPdS_S_S_S_)
        /*0014*/ 	.word	0x00000000


	//----- nvinfo : EIATTR_REGCOUNT
	.align		4
.L_3:
        /*0018*/ 	.byte	0x04, 0x2f
        /*001a*/ 	.short	(.L_5 - .L_4)
	.align		4
.L_4:
        /*001c*/ 	.word	index@(_Z23kernel_D_plus_tmp_mul_CiiiiddPdS_S_S_S_)
        /*0020*/ 	.word	0x00000020


	//----- nvinfo : EIATTR_FRAME_SIZE
	.align		4
.L_5:
        /*0024*/ 	.byte	0x04, 0x11
        /*0026*/ 	.short	(.L_7 - .L_6)
	.align		4
.L_6:
        /*0028*/ 	.word	index@(_Z23kernel_D_plus_tmp_mul_CiiiiddPdS_S_S_S_)
        /*002c*/ 	.word	0x00000000


	//----- nvinfo : EIATTR_MIN_STACK_SIZE
	.align		4
.L_7:
        /*0030*/ 	.byte	0x04, 0x12
        /*0032*/ 	.short	(.L_9 - .L_8)
	.align		4
.L_8:
        /*0034*/ 	.word	index@(_Z23kernel_D_plus_tmp_mul_CiiiiddPdS_S_S_S_)
        /*0038*/ 	.word	0x00000000


	//----- nvinfo : EIATTR_MIN_STACK_SIZE
	.align		4
.L_9:
        /*003c*/ 	.byte	0x04, 0x12
        /*003e*/ 	.short	(.L_11 - .L_10)
	.align		4
.L_10:
        /*0040*/ 	.word	index@(_Z14kernel_A_mul_BiiiiddPdS_S_S_S_)
        /*0044*/ 	.word	0x00000000
.L_11:


//--------------------- .nv.compat                --------------------------
	.section	.nv.compat,"",@"SHT_CUDA_COMPAT_INFO"
	.align	4
        /*0000*/ 	.byte	0x02, 0x09, 0x00, 0x00, 0x02, 0x02, 0x01, 0x00, 0x02, 0x05, 0x05, 0x00, 0x03, 0x07, 0x01, 0x01
        /*0010*/ 	.byte	0x02, 0x03, 0x00, 0x00, 0x02, 0x06, 0x01, 0x00, 0x04, 0x0b, 0x08, 0x00, 0x01, 0x00, 0x00, 0x00
        /*0020*/ 	.byte	0x00, 0x00, 0x00, 0x00


//--------------------- .nv.info._Z23kernel_D_plus_tmp_mul_CiiiiddPdS_S_S_S_ --------------------------
	.section	.nv.info._Z23kernel_D_plus_tmp_mul_CiiiiddPdS_S_S_S_,"",@"SHT_CUDA_INFO"
	.sectionflags	@""
	.align	4


	//----- nvinfo : EIATTR_CUDA_API_VERSION
	.align		4
        /*0000*/ 	.byte	0x04, 0x37
        /*0002*/ 	.short	(.L_13 - .L_12)
.L_12:
        /*0004*/ 	.word	0x00000082


	//----- nvinfo : EIATTR_KPARAM_INFO
	.align		4
.L_13:
        /*0008*/ 	.byte	0x04, 0x17
        /*000a*/ 	.short	(.L_15 - .L_14)
.L_14:
        /*000c*/ 	.word	0x00000000
        /*0010*/ 	.short	0x000a
        /*0012*/ 	.short	0x0040
        /*0014*/ 	.byte	0x00, 0xf5, 0x21, 0x00


	//----- nvinfo : EIATTR_KPARAM_INFO
	.align		4
.L_15:
        /*0018*/ 	.byte	0x04, 0x17
        /*001a*/ 	.short	(.L_17 - .L_16)
.L_16:
        /*001c*/ 	.word	0x00000000
        /*0020*/ 	.short	0x0009
        /*0022*/ 	.short	0x0038
        /*0024*/ 	.byte	0x00, 0xf5, 0x21, 0x00


	//----- nvinfo : EIATTR_KPARAM_INFO
	.align		4
.L_17:
        /*0028*/ 	.byte	0x04, 0x17
        /*002a*/ 	.short	(.L_19 - .L_18)
.L_18:
        /*002c*/ 	.word	0x00000000
        /*0030*/ 	.short	0x0008
        /*0032*/ 	.short	0x0030
        /*0034*/ 	.byte	0x00, 0xf5, 0x21, 0x00


	//----- nvinfo : EIATTR_KPARAM_INFO
	.align		4
.L_19:
        /*0038*/ 	.byte	0x04, 0x17
        /*003a*/ 	.short	(.L_21 - .L_20)
.L_20:
        /*003c*/ 	.word	0x00000000
        /*0040*/ 	.short	0x0007
        /*0042*/ 	.short	0x0028
        /*0044*/ 	.byte	0x00, 0xf5, 0x21, 0x00


	//----- nvinfo : EIATTR_KPARAM_INFO
	.align		4
.L_21:
        /*0048*/ 	.byte	0x04, 0x17
        /*004a*/ 	.short	(.L_23 - .L_22)
.L_22:
        /*004c*/ 	.word	0x00000000
        /*0050*/ 	.short	0x0006
        /*0052*/ 	.short	0x0020
        /*0054*/ 	.byte	0x00, 0xf5, 0x21, 0x00


	//----- nvinfo : EIATTR_KPARAM_INFO
	.align		4
.L_23:
        /*0058*/ 	.byte	0x04, 0x17
        /*005a*/ 	.short	(.L_25 - .L_24)
.L_24:
        /*005c*/ 	.word	0x00000000
        /*0060*/ 	.short	0x0005
        /*0062*/ 	.short	0x0018
        /*0064*/ 	.byte	0x00, 0xf0, 0x21, 0x00


	//----- nvinfo : EIATTR_KPARAM_INFO
	.align		4
.L_25:
        /*0068*/ 	.byte	0x04, 0x17
        /*006a*/ 	.short	(.L_27 - .L_26)
.L_26:
        /*006c*/ 	.word	0x00000000
        /*0070*/ 	.short	0x0004
        /*0072*/ 	.short	0x0010
        /*0074*/ 	.byte	0x00, 0xf0, 0x21, 0x00


	//----- nvinfo : EIATTR_KPARAM_INFO
	.align		4
.L_27:
        /*0078*/ 	.byte	0x04, 0x17
        /*007a*/ 	.short	(.L_29 - .L_28)
.L_28:
        /*007c*/ 	.word	0x00000000
        /*0080*/ 	.short	0x0003
        /*0082*/ 	.short	0x000c
        /*0084*/ 	.byte	0x00, 0xf0, 0x11, 0x00


	//----- nvinfo : EIATTR_KPARAM_INFO
	.align		4
.L_29:
        /*0088*/ 	.byte	0x04, 0x17
        /*008a*/ 	.short	(.L_31 - .L_30)
.L_30:
        /*008c*/ 	.word	0x00000000
        /*0090*/ 	.short	0x0002
        /*0092*/ 	.short	0x0008
        /*0094*/ 	.byte	0x00, 0xf0, 0x11, 0x00


	//----- nvinfo : EIATTR_KPARAM_INFO
	.align		4
.L_31:
        /*0098*/ 	.byte	0x04, 0x17
        /*009a*/ 	.short	(.L_33 - .L_32)
.L_32:
        /*009c*/ 	.word	0x00000000
        /*00a0*/ 	.short	0x0001
        /*00a2*/ 	.short	0x0004
        /*00a4*/ 	.byte	0x00, 0xf0, 0x11, 0x00


	//----- nvinfo : EIATTR_KPARAM_INFO
	.align		4
.L_33:
        /*00a8*/ 	.byte	0x04, 0x17
        /*00aa*/ 	.short	(.L_35 - .L_34)
.L_34:
        /*00ac*/ 	.word	0x00000000
        /*00b0*/ 	.short	0x0000
        /*00b2*/ 	.short	0x0000
        /*00b4*/ 	.byte	0x00, 0xf0, 0x11, 0x00


	//----- nvinfo : EIATTR_SPARSE_MMA_MASK
	.align		4
.L_35:
        /*00b8*/ 	.byte	0x03, 0x50
        /*00ba*/ 	.short	0x0000


	//----- nvinfo : EIATTR_MAXREG_COUNT
	.align		4
        /*00bc*/ 	.byte	0x03, 0x1b
        /*00be*/ 	.short	0x00ff


	//----- nvinfo : EIATTR_MERCURY_ISA_VERSION
	.align		4
        /*00c0*/ 	.byte	0x03, 0x5f
        /*00c2*/ 	.short	0x0101


	//----- nvinfo : EIATTR_VRC_CTA_INIT_COUNT
	.align		4
        /*00c4*/ 	.byte	0x02, 0x4a
	.zero		1
	.zero		1


	//----- nvinfo : EIATTR_EXIT_INSTR_OFFSETS
	.align		4
        /*00c8*/ 	.byte	0x04, 0x1c
        /*00ca*/ 	.short	(.L_37 - .L_36)


	//   ....[0]....
.L_36:
        /*00cc*/ 	.word	0x000000d0


	//   ....[1]....
        /*00d0*/ 	.word	0x00000830


	//----- nvinfo : EIATTR_CBANK_PARAM_SIZE
	.align		4
.L_37:
        /*00d4*/ 	.byte	0x03, 0x19
        /*00d6*/ 	.short	0x0048


	//----- nvinfo : EIATTR_PARAM_CBANK
	.align		4
        /*00d8*/ 	.byte	0x04, 0x0a
        /*00da*/ 	.short	(.L_39 - .L_38)
	.align		4
.L_38:
        /*00dc*/ 	.word	index@(.nv.constant0._Z23kernel_D_plus_tmp_mul_CiiiiddPdS_S_S_S_)
        /*00e0*/ 	.short	0x0380
        /*00e2*/ 	.short	0x0048


	//----- nvinfo : EIATTR_SW_WAR
	.align		4
.L_39:
        /*00e4*/ 	.byte	0x04, 0x36
        /*00e6*/ 	.short	(.L_41 - .L_40)
.L_40:
        /*00e8*/ 	.word	0x00000008
.L_41:


//--------------------- .nv.info._Z14kernel_A_mul_BiiiiddPdS_S_S_S_ --------------------------
	.section	.nv.info._Z14kernel_A_mul_BiiiiddPdS_S_S_S_,"",@"SHT_CUDA_INFO"
	.sectionflags	@""
	.align	4


	//----- nvinfo : EIATTR_CUDA_API_VERSION
	.align		4
        /*0000*/ 	.byte	0x04, 0x37
        /*0002*/ 	.short	(.L_43 - .L_42)
.L_42:
        /*0004*/ 	.word	0x00000082


	//----- nvinfo : EIATTR_KPARAM_INFO
	.align		4
.L_43:
        /*0008*/ 	.byte	0x04, 0x17
        /*000a*/ 	.short	(.L_45 - .L_44)
.L_44:
        /*000c*/ 	.word	0x00000000
        /*0010*/ 	.short	0x000a
        /*0012*/ 	.short	0x0040
        /*0014*/ 	.byte	0x00, 0xf5, 0x21, 0x00


	//----- nvinfo : EIATTR_KPARAM_INFO
	.align		4
.L_45:
        /*0018*/ 	.byte	0x04, 0x17
        /*001a*/ 	.short	(.L_47 - .L_46)
.L_46:
        /*001c*/ 	.word	0x00000000
        /*0020*/ 	.short	0x0009
        /*0022*/ 	.short	0x0038
        /*0024*/ 	.byte	0x00, 0xf5, 0x21, 0x00


	//----- nvinfo : EIATTR_KPARAM_INFO
	.align		4
.L_47:
        /*0028*/ 	.byte	0x04, 0x17
        /*002a*/ 	.short	(.L_49 - .L_48)
.L_48:
        /*002c*/ 	.word	0x00000000
        /*0030*/ 	.short	0x0008
        /*0032*/ 	.short	0x0030
        /*0034*/ 	.byte	0x00, 0xf5, 0x21, 0x00


	//----- nvinfo : EIATTR_KPARAM_INFO
	.align		4
.L_49:
        /*0038*/ 	.byte	0x04, 0x17
        /*003a*/ 	.short	(.L_51 - .L_50)
.L_50:
        /*003c*/ 	.word	0x00000000
        /*0040*/ 	.short	0x0007
        /*0042*/ 	.short	0x0028
        /*0044*/ 	.byte	0x00, 0xf5, 0x21, 0x00


	//----- nvinfo : EIATTR_KPARAM_INFO
	.align		4
.L_51:
        /*0048*/ 	.byte	0x04, 0x17
        /*004a*/ 	.short	(.L_53 - .L_52)
.L_52:
        /*004c*/ 	.word	0x00000000
        /*0050*/ 	.short	0x0006
        /*0052*/ 	.short	0x0020
        /*0054*/ 	.byte	0x00, 0xf5, 0x21, 0x00


	//----- nvinfo : EIATTR_KPARAM_INFO
	.align		4
.L_53:
        /*0058*/ 	.byte	0x04, 0x17
        /*005a*/ 	.short	(.L_55 - .L_54)
.L_54:
        /*005c*/ 	.word	0x00000000
        /*0060*/ 	.short	0x0005
        /*0062*/ 	.short	0x0018
        /*0064*/ 	.byte	0x00, 0xf0, 0x21, 0x00


	//----- nvinfo : EIATTR_KPARAM_INFO
	.align		4
.L_55:
        /*0068*/ 	.byte	0x04, 0x17
        /*006a*/ 	.short	(.L_57 - .L_56)
.L_56:
        /*006c*/ 	.word	0x00000000
        /*0070*/ 	.short	0x0004
        /*0072*/ 	.short	0x0010
        /*0074*/ 	.byte	0x00, 0xf0, 0x21, 0x00


	//----- nvinfo : EIATTR_KPARAM_INFO
	.align		4
.L_57:
        /*0078*/ 	.byte	0x04, 0x17
        /*007a*/ 	.short	(.L_59 - .L_58)
.L_58:
        /*007c*/ 	.word	0x00000000
        /*0080*/ 	.short	0x0003
        /*0082*/ 	.short	0x000c
        /*0084*/ 	.byte	0x00, 0xf0, 0x11, 0x00


	//----- nvinfo : EIATTR_KPARAM_INFO
	.align		4
.L_59:
        /*0088*/ 	.byte	0x04, 0x17
        /*008a*/ 	.short	(.L_61 - .L_60)
.L_60:
        /*008c*/ 	.word	0x00000000
        /*0090*/ 	.short	0x0002
        /*0092*/ 	.short	0x0008
        /*0094*/ 	.byte	0x00, 0xf0, 0x11, 0x00


	//----- nvinfo : EIATTR_KPARAM_INFO
	.align		4
.L_61:
        /*0098*/ 	.byte	0x04, 0x17
        /*009a*/ 	.short	(.L_63 - .L_62)
.L_62:
        /*009c*/ 	.word	0x00000000
        /*00a0*/ 	.short	0x0001
        /*00a2*/ 	.short	0x0004
        /*00a4*/ 	.byte	0x00, 0xf0, 0x11, 0x00


	//----- nvinfo : EIATTR_KPARAM_INFO
	.align		4
.L_63:
        /*00a8*/ 	.byte	0x04, 0x17
        /*00aa*/ 	.short	(.L_65 - .L_64)
.L_64:
        /*00ac*/ 	.word	0x00000000
        /*00b0*/ 	.short	0x0000
        /*00b2*/ 	.short	0x0000
        /*00b4*/ 	.byte	0x00, 0xf0, 0x11, 0x00


	//----- nvinfo : EIATTR_SPARSE_MMA_MASK
	.align		4
.L_65:
        /*00b8*/ 	.byte	0x03, 0x50
        /*00ba*/ 	.short	0x0000


	//----- nvinfo : EIATTR_MAXREG_COUNT
	.align		4
        /*00bc*/ 	.byte	0x03, 0x1b
        /*00be*/ 	.short	0x00ff


	//----- nvinfo : EIATTR_MERCURY_ISA_VERSION
	.align		4
        /*00c0*/ 	.byte	0x03, 0x5f
        /*00c2*/ 	.short	0x0101


	//----- nvinfo : EIATTR_VRC_CTA_INIT_COUNT
	.align		4
        /*00c4*/ 	.byte	0x02, 0x4a
	.zero		1
	.zero		1


	//----- nvinfo : EIATTR_EXIT_INSTR_OFFSETS
	.align		4
        /*00c8*/ 	.byte	0x04, 0x1c
        /*00ca*/ 	.short	(.L_67 - .L_66)


	//   ....[0]....
.L_66:
        /*00cc*/ 	.word	0x000000c0


	//   ....[1]....
        /*00d0*/ 	.word	0x00000930


	//----- nvinfo : EIATTR_CBANK_PARAM_SIZE
	.align		4
.L_67:
        /*00d4*/ 	.byte	0x03, 0x19
        /*00d6*/ 	.short	0x0048


	//----- nvinfo : EIATTR_PARAM_CBANK
	.align		4
        /*00d8*/ 	.byte	0x04, 0x0a
        /*00da*/ 	.short	(.L_69 - .L_68)
	.align		4
.L_68:
        /*00dc*/ 	.word	index@(.nv.constant0._Z14kernel_A_mul_BiiiiddPdS_S_S_S_)
        /*00e0*/ 	.short	0x0380
        /*00e2*/ 	.short	0x0048


	//----- nvinfo : EIATTR_SW_WAR
	.align		4
.L_69:
        /*00e4*/ 	.byte	0x04, 0x36
        /*00e6*/ 	.short	(.L_71 - .L_70)
.L_70:
        /*00e8*/ 	.word	0x00000008
.L_71:


//--------------------- .nv.callgraph             --------------------------
	.section	.nv.callgraph,"",@"SHT_CUDA_CALLGRAPH"
	.align	4
	.sectionentsize	8
	.align		4
        /*0000*/ 	.word	0x00000000
	.align		4
        /*0004*/ 	.word	0xffffffff
	.align		4
        /*0008*/ 	.word	0x00000000
	.align		4
        /*000c*/ 	.word	0xfffffffe
	.align		4
        /*0010*/ 	.word	0x00000000
	.align		4
        /*0014*/ 	.word	0xfffffffd
	.align		4
        /*0018*/ 	.word	0x00000000
	.align		4
        /*001c*/ 	.word	0xfffffffc


//--------------------- .text._Z23kernel_D_plus_tmp_mul_CiiiiddPdS_S_S_S_ --------------------------
	.section	.text._Z23kernel_D_plus_tmp_mul_CiiiiddPdS_S_S_S_,"ax",@progbits
	.align	128
        .global         _Z23kernel_D_plus_tmp_mul_CiiiiddPdS_S_S_S_
        .type           _Z23kernel_D_plus_tmp_mul_CiiiiddPdS_S_S_S_,@function
        .size           _Z23kernel_D_plus_tmp_mul_CiiiiddPdS_S_S_S_,(.L_x_10 - _Z23kernel_D_plus_tmp_mul_CiiiiddPdS_S_S_S_)
        .other          _Z23kernel_D_plus_tmp_mul_CiiiiddPdS_S_S_S_,@"STO_CUDA_ENTRY STV_DEFAULT"
_Z23kernel_D_plus_tmp_mul_CiiiiddPdS_S_S_S_:
.text._Z23kernel_D_plus_tmp_mul_CiiiiddPdS_S_S_S_:
[----:B------:R-:W-:Y:S01]  /*0000*/  LDC R1, c[0x0][0x37c] ;  /* 0x0000df00ff017b82 */ /* 0x000fe20000000800 */
[----:B------:R-:W0:Y:S01]  /*0010*/  S2R R3, SR_CTAID.Y ;  /* 0x0000000000037919 */ /* 0x000e220000002600 */
[----:B------:R-:W1:Y:S06]  /*0020*/  LDCU UR4, c[0x0][0x360] ;  /* 0x00006c00ff0477ac */ /* 0x000e6c0008000800 */
[----:B------:R-:W2:Y:S01]  /*0030*/  LDC R0, c[0x0][0x38c] ;  /* 0x0000e300ff007b82 */ /* 0x000ea20000000800 */
[----:B------:R-:W0:Y:S01]  /*0040*/  S2R R4, SR_TID.Y ;  /* 0x0000000000047919 */ /* 0x000e220000002200 */
[----:B------:R-:W0:Y:S01]  /*0050*/  LDCU UR5, c[0x0][0x364] ;  /* 0x00006c80ff0577ac */ /* 0x000e220008000800 */
[----:B------:R-:W1:Y:S01]  /*0060*/  S2R R2, SR_CTAID.X ;  /* 0x0000000000027919 */ /* 0x000e620000002500 */
[----:B------:R-:W3:Y:S01]  /*0070*/  LDCU UR6, c[0x0][0x380] ;  /* 0x00007000ff0677ac */ /* 0x000ee20008000800 */
[----:B------:R-:W1:Y:S01]  /*0080*/  S2R R5, SR_TID.X ;  /* 0x0000000000057919 */ /* 0x000e620000002100 */
[----:B0-----:R-:W-:-:S05]  /*0090*/  IMAD R3, R3, UR5, R4 ;  /* 0x0000000503037c24 */ /* 0x001fca000f8e0204 */
[----:B--2---:R-:W-:Y:S01]  /*00a0*/  ISETP.GE.AND P0, PT, R3, R0, PT ;  /* 0x000000000300720c */ /* 0x004fe20003f06270 */
[----:B-1----:R-:W-:-:S05]  /*00b0*/  IMAD R2, R2, UR4, R5 ;  /* 0x0000000402027c24 */ /* 0x002fca000f8e0205 */
[----:B---3--:R-:W-:-:S13]  /*00c0*/  ISETP.GE.OR P0, PT, R2, UR6, P0 ;  /* 0x0000000602007c0c */ /* 0x008fda0008706670 */
[----:B------:R-:W-:Y:S05]  /*00d0*/  @P0 EXIT ;  /* 0x000000000000094d */ /* 0x000fea0003800000 */
[----:B------:R-:W0:Y:S01]  /*00e0*/  LDC R5, c[0x0][0x384] ;  /* 0x0000e100ff057b82 */ /* 0x000e220000000800 */
[----:B------:R-:W1:Y:S01]  /*00f0*/  LDCU.64 UR4, c[0x0][0x358] ;  /* 0x00006b00ff0477ac */ /* 0x000e620008000a00 */
[----:B------:R-:W2:Y:S06]  /*0100*/  LDCU.64 UR6, c[0x0][0x398] ;  /* 0x00007300ff0677ac */ /* 0x000eac0008000a00 */
[----:B------:R-:W3:Y:S01]  /*0110*/  LDC.64 R8, c[0x0][0x3c0] ;  /* 0x0000f000ff087b82 */ /* 0x000ee20000000a00 */
[----:B0-----:R-:W-:-:S05]  /*0120*/  IMAD R4, R2, R5, RZ ;  /* 0x0000000502047224 */ /* 0x001fca00078e02ff */
[----:B------:R-:W-:-:S05]  /*0130*/  IADD3 R7, PT, PT, R3, R4, RZ ;  /* 0x0000000403077210 */ /* 0x000fca0007ffe0ff */
[----:B---3--:R-:W-:-:S06]  /*0140*/  IMAD.WIDE R6, R7, 0x8, R8 ;  /* 0x0000000807067825 */ /* 0x008fcc00078e0208 */
[----:B-1----:R-:W2:Y:S01]  /*0150*/  LDG.E.64 R6, desc[UR4][R6.64] ;  /* 0x0000000406067981 */ /* 0x002ea2000c1e1b00 */
[----:B------:R-:W-:Y:S01]  /*0160*/  ISETP.GE.AND P0, PT, R5, 0x1, PT ;  /* 0x000000010500780c */ /* 0x000fe20003f06270 */
[----:B--2---:R-:W-:-:S12]  /*0170*/  DMUL R14, R6, UR6 ;  /* 0x00000006060e7c28 */ /* 0x004fd80008000000 */
[----:B------:R-:W-:Y:S05]  /*0180*/  @!P0 BRA `(.L_x_0) ;  /* 0x00000004009c8947 */ /* 0x000fea0003800000 */
[C---:B------:R-:W-:Y:S02]  /*0190*/  ISETP.GE.U32.AND P1, PT, R5.reuse, 0x8, PT ;  /* 0x000000080500780c */ /* 0x040fe40003f26070 */
[----:B------:R-:W-:Y:S02]  /*01a0*/  LOP3.LUT R7, R5, 0x7, RZ, 0xc0, !PT ;  /* 0x0000000705077812 */ /* 0x000fe400078ec0ff */
[----:B------:R-:W-:Y:S02]  /*01b0*/  MOV R25, RZ ;  /* 0x000000ff00197202 */ /* 0x000fe40000000f00 */
[----:B------:R-:W-:-:S07]  /*01c0*/  ISETP.NE.AND P0, PT, R7, RZ, PT ;  /* 0x000000ff0700720c */ /* 0x000fce0003f05270 */
[----:B------:R-:W-:Y:S06]  /*01d0*/  @!P1 BRA `(.L_x_1) ;  /* 0x0000000000b09947 */ /* 0x000fec0003800000 */
[----:B------:R-:W-:Y:S02]  /*01e0*/  LOP3.LUT R25, R5, 0x7ffffff8, RZ, 0xc0, !PT ;  /* 0x7ffffff805197812 */ /* 0x000fe400078ec0ff */
[----:B------:R-:W-:Y:S02]  /*01f0*/  MOV R6, R4 ;  /* 0x0000000400067202 */ /* 0x000fe40000000f00 */
[----:B------:R-:W-:Y:S02]  /*0200*/  MOV R27, R3 ;  /* 0x00000003001b7202 */ /* 0x000fe40000000f00 */
[----:B------:R-:W-:-:S07]  /*0210*/  IADD3 R24, PT, PT, -R25, RZ, RZ ;  /* 0x000000ff19187210 */ /* 0x000fce0007ffe1ff */
.L_x_2:
[----:B------:R-:W0:Y:S08]  /*0220*/  LDC.64 R28, c[0x0][0x3a0] ;  /* 0x0000e800ff1c7b82 */ /* 0x000e300000000a00 */
[----:B------:R-:W1:Y:S01]  /*0230*/  LDC.64 R20, c[0x0][0x3b8] ;  /* 0x0000ee00ff147b82 */ /* 0x000e620000000a00 */
[----:B0-----:R-:W-:-:S05]  /*0240*/  IMAD.WIDE R28, R6, 0x8, R28 ;  /* 0x00000008061c7825 */ /* 0x001fca00078e021c */
[----:B------:R-:W2:Y:S01]  /*0250*/  LDG.E.64 R10, desc[UR4][R28.64] ;  /* 0x000000041c0a7981 */ /* 0x000ea2000c1e1b00 */
[----:B-1----:R-:W-:-:S03]  /*0260*/  IMAD.WIDE R20, R27, 0x8, R20 ;  /* 0x000000081b147825 */ /* 0x002fc600078e0214 */
[----:B------:R-:W3:Y:S04]  /*0270*/  LDG.E.64 R12, desc[UR4][R28.64+0x8] ;  /* 0x000008041c0c7981 */ /* 0x000ee8000c1e1b00 */
[----:B------:R0:W2:Y:S02]  /*0280*/  LDG.E.64 R16, desc[UR4][R20.64] ;  /* 0x0000000414107981 */ /* 0x0000a4000c1e1b00 */
[----:B0-----:R-:W-:-:S04]  /*0290*/  IMAD.WIDE R20, R0, 0x8, R20 ;  /* 0x0000000800147825 */ /* 0x001fc800078e0214 */
[----:B------:R-:W-:-:S05]  /*02a0*/  IMAD.WIDE R22, R0, 0x8, R20 ;  /* 0x0000000800167825 */ /* 0x000fca00078e0214 */
[----:B------:R0:W4:Y:S01]  /*02b0*/  LDG.E.64 R18, desc[UR4][R22.64] ;  /* 0x0000000416127981 */ /* 0x000122000c1e1b00 */
[----:B--2---:R-:W-:-:S03]  /*02c0*/  DFMA R16, R10, R16, R14 ;  /* 0x000000100a10722b */ /* 0x004fc6000000000e */
[----:B------:R-:W3:Y:S04]  /*02d0*/  LDG.E.64 R14, desc[UR4][R20.64] ;  /* 0x00000004140e7981 */ /* 0x000ee8000c1e1b00 */
[----:B------:R-:W4:Y:S01]  /*02e0*/  LDG.E.64 R10, desc[UR4][R28.64+0x10] ;  /* 0x000010041c0a7981 */ /* 0x000f22000c1e1b00 */
[C---:B0-----:R-:W-:Y:S01]  /*02f0*/  IMAD.WIDE R22, R0.reuse, 0x8, R22 ;  /* 0x0000000800167825 */ /* 0x041fe200078e0216 */
[----:B---3--:R-:W-:Y:S02]  /*0300*/  DFMA R14, R12, R14, R16 ;  /* 0x0000000e0c0e722b */ /* 0x008fe40000000010 */
[----:B------:R-:W2:Y:S01]  /*0310*/  LDG.E.64 R12, desc[UR4][R28.64+0x18] ;  /* 0x000018041c0c7981 */ /* 0x000ea2000c1e1b00 */
[----:B------:R-:W-:-:S05]  /*0320*/  IMAD.WIDE R16, R0, 0x8, R22 ;  /* 0x0000000800107825 */ /* 0x000fca00078e0216 */
[----:B----4-:R-:W-:Y:S01]  /*0330*/  DFMA R18, R10, R18, R14 ;  /* 0x000000120a12722b */ /* 0x010fe2000000000e */
[----:B------:R-:W3:Y:S04]  /*0340*/  LDG.E.64 R20, desc[UR4][R16.64] ;  /* 0x0000000410147981 */ /* 0x000ee8000c1e1b00 */
[----:B------:R-:W2:Y:S04]  /*0350*/  LDG.E.64 R14, desc[UR4][R22.64] ;  /* 0x00000004160e7981 */ /* 0x000ea8000c1e1b00 */
[----:B------:R-:W3:Y:S01]  /*0360*/  LDG.E.64 R10, desc[UR4][R28.64+0x20] ;  /* 0x000020041c0a7981 */ /* 0x000ee2000c1e1b00 */
[----:B--2---:R-:W-:Y:S01]  /*0370*/  DFMA R14, R12, R14, R18 ;  /* 0x0000000e0c0e722b */ /* 0x004fe20000000012 */
[----:B------:R-:W-:-:S02]  /*0380*/  IMAD.WIDE R12, R0, 0x8, R16 ;  /* 0x00000008000c7825 */ /* 0x000fc400078e0210 */
[----:B------:R-:W2:Y:S04]  /*0390*/  LDG.E.64 R16, desc[UR4][R28.64+0x28] ;  /* 0x000028041c107981 */ /* 0x000ea8000c1e1b00 */
[----:B------:R-:W2:Y:S01]  /*03a0*/  LDG.E.64 R18, desc[UR4][R12.64] ;  /* 0x000000040c127981 */ /* 0x000ea2000c1e1b00 */
[----:B---3--:R-:W-:Y:S01]  /*03b0*/  DFMA R20, R10, R20, R14 ;  /* 0x000000140a14722b */ /* 0x008fe2000000000e */
[----:B------:R-:W-:-:S05]  /*03c0*/  IMAD.WIDE R10, R0, 0x8, R12 ;  /* 0x00000008000a7825 */ /* 0x000fca00078e020c */
[----:B------:R-:W3:Y:S01]  /*03d0*/  LDG.E.64 R14, desc[UR4][R10.64] ;  /* 0x000000040a0e7981 */ /* 0x000ee2000c1e1b00 */
[----:B------:R-:W-:-:S03]  /*03e0*/  IMAD.WIDE R22, R0, 0x8, R10 ;  /* 0x0000000800167825 */ /* 0x000fc600078e020a */
[----:B------:R-:W3:Y:S04]  /*03f0*/  LDG.E.64 R12, desc[UR4][R28.64+0x30] ;  /* 0x000030041c0c7981 */ /* 0x000ee8000c1e1b00 */
[----:B------:R-:W4:Y:S04]  /*0400*/  LDG.E.64 R22, desc[UR4][R22.64] ;  /* 0x0000000416167981 */ /* 0x000f28000c1e1b00 */
[----:B------:R-:W4:Y:S01]  /*0410*/  LDG.E.64 R10, desc[UR4][R28.64+0x38] ;  /* 0x000038041c0a7981 */ /* 0x000f22000c1e1b00 */
[----:B------:R-:W-:-:S04]  /*0420*/  IADD3 R24, PT, PT, R24, 0x8, RZ ;  /* 0x0000000818187810 */ /* 0x000fc80007ffe0ff */
[----:B------:R-:W-:Y:S02]  /*0430*/  ISETP.NE.AND P1, PT, R24, RZ, PT ;  /* 0x000000ff1800720c */ /* 0x000fe40003f25270 */
[----:B------:R-:W-:Y:S02]  /*0440*/  IADD3 R6, PT, PT, R6, 0x8, RZ ;  /* 0x0000000806067810 */ /* 0x000fe40007ffe0ff */
[----:B------:R-:W-:Y:S01]  /*0450*/  LEA R27, R0, R27, 0x3 ;  /* 0x0000001b001b7211 */ /* 0x000fe200078e18ff */
[----:B--2---:R-:W-:-:S08]  /*0460*/  DFMA R16, R16, R18, R20 ;  /* 0x000000121010722b */ /* 0x004fd00000000014 */
[----:B---3--:R-:W-:-:S08]  /*0470*/  DFMA R14, R12, R14, R16 ;  /* 0x0000000e0c0e722b */ /* 0x008fd00000000010 */
[----:B----4-:R-:W-:Y:S01]  /*0480*/  DFMA R14, R10, R22, R14 ;  /* 0x000000160a0e722b */ /* 0x010fe2000000000e */
[----:B------:R-:W-:Y:S10]  /*0490*/  @P1 BRA `(.L_x_2) ;  /* 0xfffffffc00601947 */ /* 0x000ff4000383ffff */
.L_x_1:
[----:B------:R-:W-:Y:S05]  /*04a0*/  @!P0 BRA `(.L_x_0) ;  /* 0x0000000000d48947 */ /* 0x000fea0003800000 */
[----:B------:R-:W-:Y:S02]  /*04b0*/  ISETP.GE.U32.AND P0, PT, R7, 0x4, PT ;  /* 0x000000040700780c */ /* 0x000fe40003f06070 */
[----:B------:R-:W-:-:S04]  /*04c0*/  LOP3.LUT R24, R5, 0x3, RZ, 0xc0, !PT ;  /* 0x0000000305187812 */ /* 0x000fc800078ec0ff */
[----:B------:R-:W-:-:S07]  /*04d0*/  ISETP.NE.AND P1, PT, R24, RZ, PT ;  /* 0x000000ff1800720c */ /* 0x000fce0003f25270 */
[----:B------:R-:W-:Y:S06]  /*04e0*/  @!P0 BRA `(.L_x_3) ;  /* 0x0000000000588947 */ /* 0x000fec0003800000 */
[----:B------:R-:W0:Y:S01]  /*04f0*/  LDC.64 R6, c[0x0][0x3a0] ;  /* 0x0000e800ff067b82 */ /* 0x000e220000000a00 */
[----:B------:R-:W-:Y:S01]  /*0500*/  IADD3 R11, PT, PT, R4, R25, RZ ;  /* 0x00000019040b7210 */ /* 0x000fe20007ffe0ff */
[----:B------:R-:W-:-:S06]  /*0510*/  IMAD R13, R25, R0, R3 ;  /* 0x00000000190d7224 */ /* 0x000fcc00078e0203 */
[----:B------:R-:W1:Y:S01]  /*0520*/  LDC.64 R28, c[0x0][0x3b8] ;  /* 0x0000ee00ff1c7b82 */ /* 0x000e620000000a00 */
[----:B0-----:R-:W-:-:S05]  /*0530*/  IMAD.WIDE R6, R11, 0x8, R6 ;  /* 0x000000080b067825 */ /* 0x001fca00078e0206 */
[----:B------:R-:W2:Y:S01]  /*0540*/  LDG.E.64 R20, desc[UR4][R6.64] ;  /* 0x0000000406147981 */ /* 0x000ea2000c1e1b00 */
[----:B-1----:R-:W-:-:S03]  /*0550*/  IMAD.WIDE R28, R13, 0x8, R28 ;  /* 0x000000080d1c7825 */ /* 0x002fc600078e021c */
[----:B------:R-:W3:Y:S04]  /*0560*/  LDG.E.64 R10, desc[UR4][R6.64+0x8] ;  /* 0x00000804060a7981 */ /* 0x000ee8000c1e1b00 */
[----:B------:R0:W2:Y:S04]  /*0570*/  LDG.E.64 R18, desc[UR4][R28.64] ;  /* 0x000000041c127981 */ /* 0x0000a8000c1e1b00 */
[----:B------:R-:W4:Y:S01]  /*0580*/  LDG.E.64 R26, desc[UR4][R6.64+0x18] ;  /* 0x00001804061a7981 */ /* 0x000f22000c1e1b00 */
[----:B0-----:R-:W-:-:S05]  /*0590*/  IMAD.WIDE R28, R0, 0x8, R28 ;  /* 0x00000008001c7825 */ /* 0x001fca00078e021c */
[----:B------:R-:W3:Y:S01]  /*05a0*/  LDG.E.64 R12, desc[UR4][R28.64] ;  /* 0x000000041c0c7981 */ /* 0x000ee2000c1e1b00 */
[----:B------:R-:W-:-:S04]  /*05b0*/  IMAD.WIDE R16, R0, 0x8, R28 ;  /* 0x0000000800107825 */ /* 0x000fc800078e021c */
[----:B------:R-:W-:-:S06]  /*05c0*/  IMAD.WIDE R22, R0, 0x8, R16 ;  /* 0x0000000800167825 */ /* 0x000fcc00078e0210 */
[----:B------:R-:W4:Y:S01]  /*05d0*/  LDG.E.64 R22, desc[UR4][R22.64] ;  /* 0x0000000416167981 */ /* 0x000f22000c1e1b00 */
[----:B--2---:R-:W-:-:S03]  /*05e0*/  DFMA R14, R20, R18, R14 ;  /* 0x00000012140e722b */ /* 0x004fc6000000000e */
[----:B------:R-:W2:Y:S04]  /*05f0*/  LDG.E.64 R18, desc[UR4][R6.64+0x10] ;  /* 0x0000100406127981 */ /* 0x000ea8000c1e1b00 */
[----:B------:R-:W2:Y:S01]  /*0600*/  LDG.E.64 R20, desc[UR4][R16.64] ;  /* 0x0000000410147981 */ /* 0x000ea2000c1e1b00 */
[----:B---3--:R-:W-:Y:S01]  /*0610*/  DFMA R10, R10, R12, R14 ;  /* 0x0000000c0a0a722b */ /* 0x008fe2000000000e */
[----:B------:R-:W-:-:S07]  /*0620*/  IADD3 R25, PT, PT, R25, 0x4, RZ ;  /* 0x0000000419197810 */ /* 0x000fce0007ffe0ff */
[----:B--2---:R-:W-:-:S08]  /*0630*/  DFMA R10, R18, R20, R10 ;  /* 0x00000014120a722b */ /* 0x004fd0000000000a */
[----:B----4-:R-:W-:-:S11]  /*0640*/  DFMA R14, R26, R22, R10 ;  /* 0x000000161a0e722b */ /* 0x010fd6000000000a */
.L_x_3:
[----:B------:R-:W-:Y:S05]  /*0650*/  @!P1 BRA `(.L_x_0) ;  /* 0x0000000000689947 */ /* 0x000fea0003800000 */
[----:B------:R-:W-:Y:S02]  /*0660*/  ISETP.NE.AND P0, PT, R24, 0x1, PT ;  /* 0x000000011800780c */ /* 0x000fe40003f05270 */
[----:B------:R-:W-:-:S04]  /*0670*/  LOP3.LUT R5, R5, 0x1, RZ, 0xc0, !PT ;  /* 0x0000000105057812 */ /* 0x000fc800078ec0ff */
[----:B------:R-:W-:-:S07]  /*0680*/  ISETP.NE.U32.AND P1, PT, R5, 0x1, PT ;  /* 0x000000010500780c */ /* 0x000fce0003f25070 */
[----:B------:R-:W0:Y:S01]  /*0690*/  @P0 LDC.64 R20, c[0x0][0x3a0] ;  /* 0x0000e800ff140b82 */ /* 0x000e220000000a00 */
[----:B------:R-:W-:Y:S01]  /*06a0*/  @P0 IADD3 R5, PT, PT, R4, R25, RZ ;  /* 0x0000001904050210 */ /* 0x000fe20007ffe0ff */
[----:B------:R-:W-:-:S06]  /*06b0*/  @P0 IMAD R23, R25, R0, R3 ;  /* 0x0000000019170224 */ /* 0x000fcc00078e0203 */
[----:B------:R-:W1:Y:S08]  /*06c0*/  @P0 LDC.64 R10, c[0x0][0x3b8] ;  /* 0x0000ee00ff0a0b82 */ /* 0x000e700000000a00 */
[----:B------:R-:W2:Y:S08]  /*06d0*/  @!P1 LDC.64 R12, c[0x0][0x3a0] ;  /* 0x0000e800ff0c9b82 */ /* 0x000eb00000000a00 */
[----:B------:R-:W3:Y:S01]  /*06e0*/  @!P1 LDC.64 R6, c[0x0][0x3b8] ;  /* 0x0000ee00ff069b82 */ /* 0x000ee20000000a00 */
[----:B0-----:R-:W-:Y:S01]  /*06f0*/  @P0 IMAD.WIDE R20, R5, 0x8, R20 ;  /* 0x0000000805140825 */ /* 0x001fe200078e0214 */
[----:B------:R-:W-:-:S04]  /*0700*/  @P0 IADD3 R25, PT, PT, R25, 0x2, RZ ;  /* 0x0000000219190810 */ /* 0x000fc80007ffe0ff */
[----:B------:R-:W4:Y:S01]  /*0710*/  @P0 LDG.E.64 R16, desc[UR4][R20.64] ;  /* 0x0000000414100981 */ /* 0x000f22000c1e1b00 */
[----:B-1----:R-:W-:-:S05]  /*0720*/  @P0 IMAD.WIDE R22, R23, 0x8, R10 ;  /* 0x0000000817160825 */ /* 0x002fca00078e020a */
[----:B------:R-:W4:Y:S01]  /*0730*/  @P0 LDG.E.64 R10, desc[UR4][R22.64] ;  /* 0x00000004160a0981 */ /* 0x000f22000c1e1b00 */
[----:B------:R-:W-:Y:S01]  /*0740*/  @P0 IMAD.WIDE R18, R0, 0x8, R22 ;  /* 0x0000000800120825 */ /* 0x000fe200078e0216 */
[----:B------:R-:W-:Y:S02]  /*0750*/  @!P1 IADD3 R27, PT, PT, R4, R25, RZ ;  /* 0x00000019041b9210 */ /* 0x000fe40007ffe0ff */
[----:B------:R-:W5:Y:S01]  /*0760*/  @P0 LDG.E.64 R4, desc[UR4][R20.64+0x8] ;  /* 0x0000080414040981 */ /* 0x000f62000c1e1b00 */
[----:B------:R-:W-:-:S03]  /*0770*/  @!P1 IMAD R25, R25, R0, R3 ;  /* 0x0000000019199224 */ /* 0x000fc600078e0203 */
[----:B------:R-:W5:Y:S01]  /*0780*/  @P0 LDG.E.64 R18, desc[UR4][R18.64] ;  /* 0x0000000412120981 */ /* 0x000f62000c1e1b00 */
[----:B--2---:R-:W-:-:S04]  /*0790*/  @!P1 IMAD.WIDE R12, R27, 0x8, R12 ;  /* 0x000000081b0c9825 */ /* 0x004fc800078e020c */
[----:B---3--:R-:W-:Y:S02]  /*07a0*/  @!P1 IMAD.WIDE R6, R25, 0x8, R6 ;  /* 0x0000000819069825 */ /* 0x008fe400078e0206 */
[----:B------:R-:W2:Y:S04]  /*07b0*/  @!P1 LDG.E.64 R12, desc[UR4][R12.64] ;  /* 0x000000040c0c9981 */ /* 0x000ea8000c1e1b00 */
[----:B------:R-:W2:Y:S01]  /*07c0*/  @!P1 LDG.E.64 R6, desc[UR4][R6.64] ;  /* 0x0000000406069981 */ /* 0x000ea2000c1e1b00 */
[----:B----4-:R-:W-:-:S08]  /*07d0*/  @P0 DFMA R10, R16, R10, R14 ;  /* 0x0000000a100a022b */ /* 0x010fd0000000000e */
[----:B-----5:R-:W-:-:S08]  /*07e0*/  @P0 DFMA R14, R4, R18, R10 ;  /* 0x00000012040e022b */ /* 0x020fd0000000000a */
[----:B--2---:R-:W-:-:S11]  /*07f0*/  @!P1 DFMA R14, R12, R6, R14 ;  /* 0x000000060c0e922b */ /* 0x004fd6000000000e */
.L_x_0:
[----:B------:R-:W-:-:S04]  /*0800*/  IMAD R3, R2, R0, R3 ;  /* 0x0000000002037224 */ /* 0x000fc800078e0203 */
[----:B------:R-:W-:-:S05]  /*0810*/  IMAD.WIDE R8, R3, 0x8, R8 ;  /* 0x0000000803087825 */ /* 0x000fca00078e0208 */
[----:B------:R-:W-:Y:S01]  /*0820*/  STG.E.64 desc[UR4][R8.64], R14 ;  /* 0x0000000e08007986 */ /* 0x000fe2000c101b04 */
[----:B------:R-:W-:Y:S05]  /*0830*/  EXIT ;  /* 0x000000000000794d */ /* 0x000fea0003800000 */
.L_x_4:
[----:B------:R-:W-:-:S00]  /*0840*/  BRA `(.L_x_4) ;  /* 0xfffffffc00fc7947 */ /* 0x000fc0000383ffff */
[----:B------:R-:W-:-:S00]  /*0850*/  NOP ;  /* 0x0000000000007918 */ /* 0x000fc00000000000 */
        /* <DEDUP_REMOVED lines=10> */
.L_x_10:


//--------------------- .text._Z14kernel_A_mul_BiiiiddPdS_S_S_S_ --------------------------
	.section	.text._Z14kernel_A_mul_BiiiiddPdS_S_S_S_,"ax",@progbits
	.align	128
        .global         _Z14kernel_A_mul_BiiiiddPdS_S_S_S_
        .type           _Z14kernel_A_mul_BiiiiddPdS_S_S_S_,@function
        .size           _Z14kernel_A_mul_BiiiiddPdS_S_S_S_,(.L_x_11 - _Z14kernel_A_mul_BiiiiddPdS_S_S_S_)
        .other          _Z14kernel_A_mul_BiiiiddPdS_S_S_S_,@"STO_CUDA_ENTRY STV_DEFAULT"
_Z14kernel_A_mul_BiiiiddPdS_S_S_S_:
.text._Z14kernel_A_mul_BiiiiddPdS_S_S_S_:
[----:B------:R-:W-:Y:S01]  /*0000*/  LDC R1, c[0x0][0x37c] ;  /* 0x0000df00ff017b82 */ /* 0x000fe20000000800 */
[----:B------:R-:W0:Y:S01]  /*0010*/  S2R R0, SR_CTAID.Y ;  /* 0x0000000000007919 */ /* 0x000e220000002600 */
[----:B------:R-:W1:Y:S06]  /*0020*/  LDCU UR4, c[0x0][0x360] ;  /* 0x00006c00ff0477ac */ /* 0x000e6c0008000800 */
[----:B------:R-:W2:Y:S01]  /*0030*/  LDC.64 R4, c[0x0][0x380] ;  /* 0x0000e000ff047b82 */ /* 0x000ea20000000a00 */
[----:B------:R-:W0:Y:S01]  /*0040*/  S2R R7, SR_TID.Y ;  /* 0x0000000000077919 */ /* 0x000e220000002200 */
[----:B------:R-:W0:Y:S01]  /*0050*/  LDCU UR5, c[0x0][0x364] ;  /* 0x00006c80ff0577ac */ /* 0x000e220008000800 */
[----:B------:R-:W1:Y:S01]  /*0060*/  S2R R3, SR_CTAID.X ;  /* 0x0000000000037919 */ /* 0x000e620000002500 */
[----:B------:R-:W1:Y:S01]  /*0070*/  S2R R2, SR_TID.X ;  /* 0x0000000000027919 */ /* 0x000e620000002100 */
[----:B0-----:R-:W-:-:S05]  /*0080*/  IMAD R0, R0, UR5, R7 ;  /* 0x0000000500007c24 */ /* 0x001fca000f8e0207 */
[----:B--2---:R-:W-:Y:S01]  /*0090*/  ISETP.GE.AND P0, PT, R0, R5, PT ;  /* 0x000000050000720c */ /* 0x004fe20003f06270 */
[----:B-1----:R-:W-:-:S05]  /*00a0*/  IMAD R3, R3, UR4, R2 ;  /* 0x0000000403037c24 */ /* 0x002fca000f8e0202 */
[----:B------:R-:W-:-:S13]  /*00b0*/  ISETP.GE.OR P0, PT, R3, R4, P0 ;  /* 0x000000040300720c */ /* 0x000fda0000706670 */
[----:B------:R-:W-:Y:S05]  /*00c0*/  @P0 EXIT ;  /* 0x000000000000094d */ /* 0x000fea0003800000 */
[----:B------:R-:W0:Y:S01]  /*00d0*/  LDC R2, c[0x0][0x388] ;  /* 0x0000e200ff027b82 */ /* 0x000e220000000800 */
[----:B------:R-:W1:Y:S01]  /*00e0*/  LDCU.64 UR4, c[0x0][0x358] ;  /* 0x00006b00ff0477ac */ /* 0x000e620008000a00 */
[----:B------:R-:W-:Y:S02]  /*00f0*/  CS2R R18, SRZ ;  /* 0x0000000000127805 */ /* 0x000fe4000001ff00 */
[----:B0-----:R-:W-:-:S13]  /*0100*/  ISETP.GE.AND P0, PT, R2, 0x1, PT ;  /* 0x000000010200780c */ /* 0x001fda0003f06270 */
[----:B-1----:R-:W-:Y:S05]  /*0110*/  @!P0 BRA `(.L_x_5) ;  /* 0x0000000400f48947 */ /* 0x002fea0003800000 */
[C---:B------:R-:W-:Y:S01]  /*0120*/  ISETP.GE.U32.AND P1, PT, R2.reuse, 0x8, PT ;  /* 0x000000080200780c */ /* 0x040fe20003f26070 */
[----:B------:R-:W-:Y:S01]  /*0130*/  HFMA2 R26, -RZ, RZ, 0, 0 ;  /* 0x00000000ff1a7431 */ /* 0x000fe200000001ff */
[----:B------:R-:W-:Y:S01]  /*0140*/  LOP3.LUT R6, R2, 0x7, RZ, 0xc0, !PT ;  /* 0x0000000702067812 */ /* 0x000fe200078ec0ff */
[----:B------:R-:W-:Y:S01]  /*0150*/  IMAD R7, R3, R2, RZ ;  /* 0x0000000203077224 */ /* 0x000fe200078e02ff */
[----:B------:R-:W-:Y:S02]  /*0160*/  CS2R R18, SRZ ;  /* 0x0000000000127805 */ /* 0x000fe4000001ff00 */
[----:B------:R-:W-:-:S07]  /*0170*/  ISETP.NE.AND P0, PT, R6, RZ, PT ;  /* 0x000000ff0600720c */ /* 0x000fce0003f05270 */
[----:B------:R-:W-:Y:S06]  /*0180*/  @!P1 BRA `(.L_x_6) ;  /* 0x0000000000d89947 */ /* 0x000fec0003800000 */
[----:B------:R-:W-:Y:S02]  /*0190*/  LOP3.LUT R26, R2, 0x7ffffff8, RZ, 0xc0, !PT ;  /* 0x7ffffff8021a7812 */ /* 0x000fe400078ec0ff */
[----:B------:R-:W-:Y:S02]  /*01a0*/  CS2R R18, SRZ ;  /* 0x0000000000127805 */ /* 0x000fe4000001ff00 */
[----:B------:R-:W-:Y:S01]  /*01b0*/  MOV R4, R7 ;  /* 0x0000000700047202 */ /* 0x000fe20000000f00 */
[----:B------:R-:W0:Y:S01]  /*01c0*/  LDCU.64 UR6, c[0x0][0x390] ;  /* 0x00007200ff0677ac */ /* 0x000e220008000a00 */
[----:B------:R-:W-:Y:S02]  /*01d0*/  MOV R28, R0 ;  /* 0x00000000001c7202 */ /* 0x000fe40000000f00 */
[----:B------:R-:W-:-:S07]  /*01e0*/  IADD3 R27, PT, PT, -R26, RZ, RZ ;  /* 0x000000ff1a1b7210 */ /* 0x000fce0007ffe1ff */
.L_x_7:
[----:B------:R-:W1:Y:S08]  /*01f0*/  LDC.64 R12, c[0x0][0x3a8] ;  /* 0x0000ea00ff0c7b82 */ /* 0x000e700000000a00 */
[----:B------:R-:W2:Y:S01]  /*0200*/  LDC.64 R24, c[0x0][0x3b0] ;  /* 0x0000ec00ff187b82 */ /* 0x000ea20000000a00 */
[----:B-1----:R-:W-:-:S05]  /*0210*/  IMAD.WIDE R12, R4, 0x8, R12 ;  /* 0x00000008040c7825 */ /* 0x002fca00078e020c */
[----:B------:R-:W0:Y:S01]  /*0220*/  LDG.E.64 R8, desc[UR4][R12.64] ;  /* 0x000000040c087981 */ /* 0x000e22000c1e1b00 */
[----:B--2---:R-:W-:-:S03]  /*0230*/  IMAD.WIDE R24, R28, 0x8, R24 ;  /* 0x000000081c187825 */ /* 0x004fc600078e0218 */
[----:B------:R-:W2:Y:S04]  /*0240*/  LDG.E.64 R10, desc[UR4][R12.64+0x8] ;  /* 0x000008040c0a7981 */ /* 0x000ea8000c1e1b00 */
[----:B------:R1:W3:Y:S04]  /*0250*/  LDG.E.64 R14, desc[UR4][R24.64] ;  /* 0x00000004180e7981 */ /* 0x0002e8000c1e1b00 */
[----:B------:R-:W4:Y:S01]  /*0260*/  LDG.E.64 R16, desc[UR4][R12.64+0x10] ;  /* 0x000010040c107981 */ /* 0x000f22000c1e1b00 */
[----:B-1----:R-:W-:-:S05]  /*0270*/  IMAD.WIDE R24, R5, 0x8, R24 ;  /* 0x0000000805187825 */ /* 0x002fca00078e0218 */
[----:B------:R-:W5:Y:S01]  /*0280*/  LDG.E.64 R20, desc[UR4][R24.64] ;  /* 0x0000000418147981 */ /* 0x000f62000c1e1b00 */
[----:B------:R-:W-:Y:S01]  /*0290*/  IMAD.WIDE R22, R5, 0x8, R24 ;  /* 0x0000000805167825 */ /* 0x000fe200078e0218 */
[----:B0-----:R-:W-:-:S08]  /*02a0*/  DMUL R8, R8, UR6 ;  /* 0x0000000608087c28 */ /* 0x001fd00008000000 */
[----:B---3--:R-:W-:Y:S01]  /*02b0*/  DFMA R14, R8, R14, R18 ;  /* 0x0000000e080e722b */ /* 0x008fe20000000012 */
[----:B------:R0:W3:Y:S01]  /*02c0*/  LDG.E.64 R18, desc[UR4][R22.64] ;  /* 0x0000000416127981 */ /* 0x0000e2000c1e1b00 */
[----:B--2---:R-:W-:-:S03]  /*02d0*/  DMUL R10, R10, UR6 ;  /* 0x000000060a0a7c28 */ /* 0x004fc60008000000 */
[----:B------:R-:W2:Y:S01]  /*02e0*/  LDG.E.64 R8, desc[UR4][R12.64+0x18] ;  /* 0x000018040c087981 */ /* 0x000ea2000c1e1b00 */
[----:B----4-:R-:W-:Y:S01]  /*02f0*/  DMUL R16, R16, UR6 ;  /* 0x0000000610107c28 */ /* 0x010fe20008000000 */
[----:B0-----:R-:W-:-:S03]  /*0300*/  IMAD.WIDE R22, R5, 0x8, R22 ;  /* 0x0000000805167825 */ /* 0x001fc600078e0216 */
[----:B-----5:R-:W-:Y:S02]  /*0310*/  DFMA R20, R10, R20, R14 ;  /* 0x000000140a14722b */ /* 0x020fe4000000000e */
[----:B------:R-:W4:Y:S01]  /*0320*/  LDG.E.64 R10, desc[UR4][R12.64+0x20] ;  /* 0x000020040c0a7981 */ /* 0x000f22000c1e1b00 */
[----:B------:R-:W-:-:S03]  /*0330*/  IMAD.WIDE R24, R5, 0x8, R22 ;  /* 0x0000000805187825 */ /* 0x000fc600078e0216 */
[----:B------:R-:W5:Y:S04]  /*0340*/  LDG.E.64 R14, desc[UR4][R22.64] ;  /* 0x00000004160e7981 */ /* 0x000f68000c1e1b00 */
[----:B------:R-:W5:Y:S01]  /*0350*/  LDG.E.64 R22, desc[UR4][R12.64+0x38] ;  /* 0x000038040c167981 */ /* 0x000f62000c1e1b00 */
[----:B---3--:R-:W-:-:S03]  /*0360*/  DFMA R18, R16, R18, R20 ;  /* 0x000000121012722b */ /* 0x008fc60000000014 */
[----:B------:R-:W3:Y:S01]  /*0370*/  LDG.E.64 R16, desc[UR4][R24.64] ;  /* 0x0000000418107981 */ /* 0x000ee2000c1e1b00 */
[----:B--2---:R-:W-:Y:S01]  /*0380*/  DMUL R8, R8, UR6 ;  /* 0x0000000608087c28 */ /* 0x004fe20008000000 */
[----:B------:R-:W-:Y:S01]  /*0390*/  IMAD.WIDE R20, R5, 0x8, R24 ;  /* 0x0000000805147825 */ /* 0x000fe200078e0218 */
[----:B----4-:R-:W-:-:S06]  /*03a0*/  DMUL R10, R10, UR6 ;  /* 0x000000060a0a7c28 */ /* 0x010fcc0008000000 */
[----:B-----5:R-:W-:Y:S02]  /*03b0*/  DFMA R14, R8, R14, R18 ;  /* 0x0000000e080e722b */ /* 0x020fe40000000012 */
[----:B------:R-:W2:Y:S04]  /*03c0*/  LDG.E.64 R8, desc[UR4][R12.64+0x28] ;  /* 0x000028040c087981 */ /* 0x000ea8000c1e1b00 */
[----:B------:R-:W4:Y:S02]  /*03d0*/  LDG.E.64 R18, desc[UR4][R20.64] ;  /* 0x0000000414127981 */ /* 0x000f24000c1e1b00 */
[----:B---3--:R-:W-:Y:S02]  /*03e0*/  DFMA R14, R10, R16, R14 ;  /* 0x000000100a0e722b */ /* 0x008fe4000000000e */
[----:B------:R-:W3:Y:S01]  /*03f0*/  LDG.E.64 R10, desc[UR4][R12.64+0x30] ;  /* 0x000030040c0a7981 */ /* 0x000ee2000c1e1b00 */
[----:B------:R-:W-:-:S05]  /*0400*/  IMAD.WIDE R16, R5, 0x8, R20 ;  /* 0x0000000805107825 */ /* 0x000fca00078e0214 */
[----:B------:R0:W5:Y:S02]  /*0410*/  LDG.E.64 R24, desc[UR4][R16.64] ;  /* 0x0000000410187981 */ /* 0x000164000c1e1b00 */
[----:B0-----:R-:W-:-:S06]  /*0420*/  IMAD.WIDE R16, R5, 0x8, R16 ;  /* 0x0000000805107825 */ /* 0x001fcc00078e0210 */
[----:B------:R-:W5:Y:S01]  /*0430*/  LDG.E.64 R16, desc[UR4][R16.64] ;  /* 0x0000000410107981 */ /* 0x000f62000c1e1b00 */
[----:B--2---:R-:W-:Y:S01]  /*0440*/  DMUL R8, R8, UR6 ;  /* 0x0000000608087c28 */ /* 0x004fe20008000000 */
[----:B------:R-:W-:-:S04]  /*0450*/  IADD3 R27, PT, PT, R27, 0x8, RZ ;  /* 0x000000081b1b7810 */ /* 0x000fc80007ffe0ff */
[----:B------:R-:W-:-:S03]  /*0460*/  ISETP.NE.AND P1, PT, R27, RZ, PT ;  /* 0x000000ff1b00720c */ /* 0x000fc60003f25270 */
[----:B----4-:R-:W-:Y:S02]  /*0470*/  DFMA R8, R8, R18, R14 ;  /* 0x000000120808722b */ /* 0x010fe4000000000e */
[----:B------:R-:W-:Y:S01]  /*0480*/  DMUL R22, R22, UR6 ;  /* 0x0000000616167c28 */ /* 0x000fe20008000000 */
[----:B------:R-:W-:Y:S02]  /*0490*/  IADD3 R4, PT, PT, R4, 0x8, RZ ;  /* 0x0000000804047810 */ /* 0x000fe40007ffe0ff */
[----:B------:R-:W-:Y:S01]  /*04a0*/  LEA R28, R5, R28, 0x3 ;  /* 0x0000001c051c7211 */ /* 0x000fe200078e18ff */
[----:B---3--:R-:W-:-:S08]  /*04b0*/  DMUL R10, R10, UR6 ;  /* 0x000000060a0a7c28 */ /* 0x008fd00008000000 */
[----:B-----5:R-:W-:-:S08]  /*04c0*/  DFMA R8, R10, R24, R8 ;  /* 0x000000180a08722b */ /* 0x020fd00000000008 */
[----:B------:R-:W-:Y:S01]  /*04d0*/  DFMA R18, R22, R16, R8 ;  /* 0x000000101612722b */ /* 0x000fe20000000008 */
[----:B------:R-:W-:Y:S10]  /*04e0*/  @P1 BRA `(.L_x_7) ;  /* 0xfffffffc00401947 */ /* 0x000ff4000383ffff */
.L_x_6:
[----:B------:R-:W-:Y:S05]  /*04f0*/  @!P0 BRA `(.L_x_5) ;  /* 0x0000000000fc8947 */ /* 0x000fea0003800000 */
[----:B------:R-:W-:Y:S02]  /*0500*/  ISETP.GE.U32.AND P0, PT, R6, 0x4, PT ;  /* 0x000000040600780c */ /* 0x000fe40003f06070 */
[----:B------:R-:W-:-:S04]  /*0510*/  LOP3.LUT R4, R2, 0x3, RZ, 0xc0, !PT ;  /* 0x0000000302047812 */ /* 0x000fc800078ec0ff */
[----:B------:R-:W-:-:S07]  /*0520*/  ISETP.NE.AND P1, PT, R4, RZ, PT ;  /* 0x000000ff0400720c */ /* 0x000fce0003f25270 */
[----:B------:R-:W-:Y:S06]  /*0530*/  @!P0 BRA `(.L_x_8) ;  /* 0x00000000006c8947 */ /* 0x000fec0003800000 */
[----:B------:R-:W0:Y:S01]  /*0540*/  LDC.64 R16, c[0x0][0x3a8] ;  /* 0x0000ea00ff107b82 */ /* 0x000e220000000a00 */
[----:B------:R-:W-:Y:S01]  /*0550*/  IADD3 R9, PT, PT, R7, R26, RZ ;  /* 0x0000001a07097210 */ /* 0x000fe20007ffe0ff */
[----:B------:R-:W1:Y:S06]  /*0560*/  LDCU.64 UR6, c[0x0][0x390] ;  /* 0x00007200ff0677ac */ /* 0x000e6c0008000a00 */
[----:B------:R-:W2:Y:S01]  /*0570*/  LDC.64 R12, c[0x0][0x3b0] ;  /* 0x0000ec00ff0c7b82 */ /* 0x000ea20000000a00 */
[----:B0-----:R-:W-:-:S04]  /*0580*/  IMAD.WIDE R16, R9, 0x8, R16 ;  /* 0x0000000809107825 */ /* 0x001fc800078e0210 */
[----:B------:R-:W-:Y:S01]  /*0590*/  IMAD R9, R26, R5, R0 ;  /* 0x000000051a097224 */ /* 0x000fe200078e0200 */
[----:B------:R-:W1:Y:S03]  /*05a0*/  LDG.E.64 R24, desc[UR4][R16.64] ;  /* 0x0000000410187981 */ /* 0x000e66000c1e1b00 */
[----:B--2---:R-:W-:Y:S01]  /*05b0*/  IMAD.WIDE R12, R9, 0x8, R12 ;  /* 0x00000008090c7825 */ /* 0x004fe200078e020c */
[----:B------:R-:W2:Y:S04]  /*05c0*/  LDG.E.64 R10, desc[UR4][R16.64+0x8] ;  /* 0x00000804100a7981 */ /* 0x000ea8000c1e1b00 */
[----:B------:R-:W3:Y:S01]  /*05d0*/  LDG.E.64 R8, desc[UR4][R12.64] ;  /* 0x000000040c087981 */ /* 0x000ee2000c1e1b00 */
[----:B------:R-:W-:-:S03]  /*05e0*/  IMAD.WIDE R28, R5, 0x8, R12 ;  /* 0x00000008051c7825 */ /* 0x000fc600078e020c */
[----:B------:R-:W4:Y:S04]  /*05f0*/  LDG.E.64 R14, desc[UR4][R16.64+0x10] ;  /* 0x00001004100e7981 */ /* 0x000f28000c1e1b00 */
[----:B------:R0:W5:Y:S04]  /*0600*/  LDG.E.64 R12, desc[UR4][R28.64] ;  /* 0x000000041c0c7981 */ /* 0x000168000c1e1b00 */
[----:B------:R-:W5:Y:S01]  /*0610*/  LDG.E.64 R16, desc[UR4][R16.64+0x18] ;  /* 0x0000180410107981 */ /* 0x000f62000c1e1b00 */
[----:B0-----:R-:W-:-:S05]  /*0620*/  IMAD.WIDE R28, R5, 0x8, R28 ;  /* 0x00000008051c7825 */ /* 0x001fca00078e021c */
[----:B------:R-:W5:Y:S01]  /*0630*/  LDG.E.64 R20, desc[UR4][R28.64] ;  /* 0x000000041c147981 */ /* 0x000f62000c1e1b00 */
[----:B------:R-:W-:-:S06]  /*0640*/  IMAD.WIDE R22, R5, 0x8, R28 ;  /* 0x0000000805167825 */ /* 0x000fcc00078e021c */
[----:B------:R-:W5:Y:S01]  /*0650*/  LDG.E.64 R22, desc[UR4][R22.64] ;  /* 0x0000000416167981 */ /* 0x000f62000c1e1b00 */
[----:B------:R-:W-:Y:S01]  /*0660*/  IADD3 R26, PT, PT, R26, 0x4, RZ ;  /* 0x000000041a1a7810 */ /* 0x000fe20007ffe0ff */
[----:B-1----:R-:W-:Y:S02]  /*0670*/  DMUL R24, R24, UR6 ;  /* 0x0000000618187c28 */ /* 0x002fe40008000000 */
[----:B--2---:R-:W-:-:S06]  /*0680*/  DMUL R10, R10, UR6 ;  /* 0x000000060a0a7c28 */ /* 0x004fcc0008000000 */
[----:B---3--:R-:W-:Y:S02]  /*0690*/  DFMA R8, R24, R8, R18 ;  /* 0x000000081808722b */ /* 0x008fe40000000012 */
[----:B----4-:R-:W-:-:S06]  /*06a0*/  DMUL R14, R14, UR6 ;  /* 0x000000060e0e7c28 */ /* 0x010fcc0008000000 */
[----:B-----5:R-:W-:Y:S02]  /*06b0*/  DFMA R8, R10, R12, R8 ;  /* 0x0000000c0a08722b */ /* 0x020fe40000000008 */
[----:B------:R-:W-:-:S06]  /*06c0*/  DMUL R18, R16, UR6 ;  /* 0x0000000610127c28 */ /* 0x000fcc0008000000 */
[----:B------:R-:W-:-:S08]  /*06d0*/  DFMA R8, R14, R20, R8 ;  /* 0x000000140e08722b */ /* 0x000fd00000000008 */
[----:B------:R-:W-:-:S11]  /*06e0*/  DFMA R18, R18, R22, R8 ;  /* 0x000000161212722b */ /* 0x000fd60000000008 */
.L_x_8:
        /* <DEDUP_REMOVED lines=8> */
[----:B------:R-:W2:Y:S01]  /*0770*/  @!P1 LDC.64 R14, c[0x0][0x3a8] ;  /* 0x0000ea00ff0e9b82 */ /* 0x000ea20000000a00 */
[----:B------:R-:W-:-:S07]  /*0780*/  @P0 IADD3 R26, PT, PT, R26, 0x2, RZ ;  /* 0x000000021a1a0810 */ /* 0x000fce0007ffe0ff */
[----:B------:R-:W3:Y:S01]  /*0790*/  @!P1 LDC.64 R12, c[0x0][0x3b0] ;  /* 0x0000ec00ff0c9b82 */ /* 0x000ee20000000a00 */
[----:B0-----:R-:W-:-:S05]  /*07a0*/  @P0 IMAD.WIDE R22, R23, 0x8, R8 ;  /* 0x0000000817160825 */ /* 0x001fca00078e0208 */
[----:B------:R-:W4:Y:S01]  /*07b0*/  @P0 LDG.E.64 R8, desc[UR4][R22.64] ;  /* 0x0000000416080981 */ /* 0x000f22000c1e1b00 */
[----:B------:R-:W-:Y:S01]  /*07c0*/  @!P1 IADD3 R17, PT, PT, R7, R26, RZ ;  /* 0x0000001a07119210 */ /* 0x000fe20007ffe0ff */
[----:B-1----:R-:W-:Y:S01]  /*07d0*/  @P0 IMAD.WIDE R28, R29, 0x8, R10 ;  /* 0x000000081d1c0825 */ /* 0x002fe200078e020a */
[----:B------:R-:W4:Y:S01]  /*07e0*/  @P0 LDC.64 R24, c[0x0][0x390] ;  /* 0x0000e400ff180b82 */ /* 0x000f220000000a00 */
[----:B------:R-:W5:Y:S04]  /*07f0*/  @P0 LDG.E.64 R6, desc[UR4][R22.64+0x8] ;  /* 0x0000080416060981 */ /* 0x000f68000c1e1b00 */
[----:B------:R0:W5:Y:S01]  /*0800*/  @P0 LDG.E.64 R10, desc[UR4][R28.64] ;  /* 0x000000041c0a0981 */ /* 0x000162000c1e1b00 */
[----:B------:R-:W-:Y:S02]  /*0810*/  @!P1 IMAD R21, R26, R5, R0 ;  /* 0x000000051a159224 */ /* 0x000fe400078e0200 */
[----:B--2---:R-:W-:-:S06]  /*0820*/  @!P1 IMAD.WIDE R16, R17, 0x8, R14 ;  /* 0x0000000811109825 */ /* 0x004fcc00078e020e */
[----:B------:R-:W2:Y:S01]  /*0830*/  @!P1 LDG.E.64 R16, desc[UR4][R16.64] ;  /* 0x0000000410109981 */ /* 0x000ea2000c1e1b00 */
[----:B0-----:R-:W-:-:S05]  /*0840*/  @P0 IMAD.WIDE R28, R5, 0x8, R28 ;  /* 0x00000008051c0825 */ /* 0x001fca00078e021c */
[----:B------:R-:W2:Y:S01]  /*0850*/  @P0 LDG.E.64 R14, desc[UR4][R28.64] ;  /* 0x000000041c0e0981 */ /* 0x000ea2000c1e1b00 */
[----:B---3--:R-:W-:Y:S02]  /*0860*/  @!P1 IMAD.WIDE R12, R21, 0x8, R12 ;  /* 0x00000008150c9825 */ /* 0x008fe400078e020c */
[----:B------:R-:W2:Y:S04]  /*0870*/  @!P1 LDC.64 R20, c[0x0][0x390] ;  /* 0x0000e400ff149b82 */ /* 0x000ea80000000a00 */
[----:B------:R-:W3:Y:S01]  /*0880*/  @!P1 LDG.E.64 R12, desc[UR4][R12.64] ;  /* 0x000000040c0c9981 */ /* 0x000ee2000c1e1b00 */
[-C--:B----4-:R-:W-:Y:S02]  /*0890*/  @P0 DMUL R8, R8, R24.reuse ;  /* 0x0000001808080228 */ /* 0x090fe40000000000 */
[----:B-----5:R-:W-:-:S06]  /*08a0*/  @P0 DMUL R6, R6, R24 ;  /* 0x0000001806060228 */ /* 0x020fcc0000000000 */
[----:B------:R-:W-:Y:S02]  /*08b0*/  @P0 DFMA R8, R8, R10, R18 ;  /* 0x0000000a0808022b */ /* 0x000fe40000000012 */
[----:B--2---:R-:W-:-:S06]  /*08c0*/  @!P1 DMUL R20, R16, R20 ;  /* 0x0000001410149228 */ /* 0x004fcc0000000000 */
[----:B------:R-:W-:-:S08]  /*08d0*/  @P0 DFMA R18, R6, R14, R8 ;  /* 0x0000000e0612022b */ /* 0x000fd00000000008 */
[----:B---3--:R-:W-:-:S11]  /*08e0*/  @!P1 DFMA R18, R20, R12, R18 ;  /* 0x0000000c1412922b */ /* 0x008fd60000000012 */
.L_x_5:
[----:B------:R-:W0:Y:S01]  /*08f0*/  LDC.64 R6, c[0x0][0x3a0] ;  /* 0x0000e800ff067b82 */ /* 0x000e220000000a00 */
[----:B------:R-:W-:-:S04]  /*0900*/  IMAD R3, R3, R5, R0 ;  /* 0x0000000503037224 */ /* 0x000fc800078e0200 */
[----:B0-----:R-:W-:-:S05]  /*0910*/  IMAD.WIDE R2, R3, 0x8, R6 ;  /* 0x0000000803027825 */ /* 0x001fca00078e0206 */
[----:B------:R-:W-:Y:S01]  /*0920*/  STG.E.64 desc[UR4][R2.64], R18 ;  /* 0x0000001202007986 */ /* 0x000fe2000c101b04 */
[----:B------:R-:W-:Y:S05]  /*0930*/  EXIT ;  /* 0x000000000000794d */ /* 0x000fea0003800000 */
.L_x_9:
        /* <DEDUP_REMOVED lines=12> */
.L_x_11:


//--------------------- .nv.shared.reserved.0     --------------------------
	.section	.nv.shared.reserved.0,"aw",@nobits
	.weak		__nv_reservedSMEM_offset_0_alias
	.size		__nv_reservedSMEM_offset_0_alias, 0, 64
	.other		__nv_reservedSMEM_offset_0_alias,@"STO_CUDA_RESERVED_SHARED STV_DEFAULT"
__nv_reservedSMEM_offset_0_alias:
	.zero		0
	.zero		64


//--------------------- .nv.constant0._Z23kernel_D_plus_tmp_mul_CiiiiddPdS_S_S_S_ --------------------------
	.section	.nv.constant0._Z23kernel_D_plus_tmp_mul_CiiiiddPdS_S_S_S_,"a",@progbits
	.sectionflags	@""
	.align	4
.nv.constant0._Z23kernel_D_plus_tmp_mul_CiiiiddPdS_S_S_S_:
	.zero		968


//--------------------- .nv.constant0._Z14kernel_A_mul_BiiiiddPdS_S_S_S_ --------------------------
	.section	.nv.constant0._Z14kernel_A_mul_BiiiiddPdS_S_S_S_,"a",@progbits
	.sectionflags	@""
	.align	4
.nv.constant0._Z14kernel_A_mul_BiiiiddPdS_S_S_S_:
	.zero		968


//--------------------- SYMBOLS --------------------------

	.type		.nv.reservedSmem.offset0,@object
	.size		.nv.reservedSmem.offset0,0x4
